//
// Generated by NVIDIA NVVM Compiler
//
// Compiler Build ID: CL-36424714
// Cuda compilation tools, release 13.0, V13.0.88
// Based on NVVM 20.0.0
//

.version 9.0
.target sm_100
.address_size 64

	// .globl	_Z11gemm_kernelPKfS0_S0_Pfffiii

.visible .entry _Z11gemm_kernelPKfS0_S0_Pfffiii(
	.param .u64 .ptr .align 1 _Z11gemm_kernelPKfS0_S0_Pfffiii_param_0,
	.param .u64 .ptr .align 1 _Z11gemm_kernelPKfS0_S0_Pfffiii_param_1,
	.param .u64 .ptr .align 1 _Z11gemm_kernelPKfS0_S0_Pfffiii_param_2,
	.param .u64 .ptr .align 1 _Z11gemm_kernelPKfS0_S0_Pfffiii_param_3,
	.param .f32 _Z11gemm_kernelPKfS0_S0_Pfffiii_param_4,
	.param .f32 _Z11gemm_kernelPKfS0_S0_Pfffiii_param_5,
	.param .u32 _Z11gemm_kernelPKfS0_S0_Pfffiii_param_6,
	.param .u32 _Z11gemm_kernelPKfS0_S0_Pfffiii_param_7,
	.param .u32 _Z11gemm_kernelPKfS0_S0_Pfffiii_param_8
)
{
	.reg .pred 	%p<13>;
	.reg .b32 	%r<41>;
	.reg .b32 	%f<73>;
	.reg .b64 	%rd<56>;

	ld.param.u64 	%rd8, [_Z11gemm_kernelPKfS0_S0_Pfffiii_param_0];
	ld.param.u64 	%rd9, [_Z11gemm_kernelPKfS0_S0_Pfffiii_param_1];
	ld.param.u64 	%rd6, [_Z11gemm_kernelPKfS0_S0_Pfffiii_param_2];
	ld.param.u64 	%rd7, [_Z11gemm_kernelPKfS0_S0_Pfffiii_param_3];
	ld.param.f32 	%f13, [_Z11gemm_kernelPKfS0_S0_Pfffiii_param_4];
	ld.param.f32 	%f14, [_Z11gemm_kernelPKfS0_S0_Pfffiii_param_5];
	ld.param.u32 	%r20, [_Z11gemm_kernelPKfS0_S0_Pfffiii_param_6];
	ld.param.u32 	%r18, [_Z11gemm_kernelPKfS0_S0_Pfffiii_param_7];
	ld.param.u32 	%r19, [_Z11gemm_kernelPKfS0_S0_Pfffiii_param_8];
	cvta.to.global.u64 	%rd1, %rd9;
	cvta.to.global.u64 	%rd2, %rd8;
	mov.u32 	%r21, %ctaid.y;
	mov.u32 	%r22, %ntid.y;
	mov.u32 	%r23, %tid.y;
	mad.lo.s32 	%r1, %r21, %r22, %r23;
	mov.u32 	%r24, %ctaid.x;
	mov.u32 	%r25, %ntid.x;
	mov.u32 	%r26, %tid.x;
	mad.lo.s32 	%r2, %r24, %r25, %r26;
	setp.ge.s32 	%p1, %r1, %r20;
	setp.ge.s32 	%p2, %r2, %r18;
	or.pred  	%p3, %p1, %p2;
	@%p3 bra 	$L__BB0_14;
	setp.lt.s32 	%p4, %r19, 1;
	mov.f32 	%f72, 0f00000000;
	@%p4 bra 	$L__BB0_13;
	mul.lo.s32 	%r3, %r19, %r1;
	and.b32  	%r4, %r19, 7;
	setp.lt.u32 	%p5, %r19, 8;
	mov.f32 	%f72, 0f00000000;
	mov.b32 	%r39, 0;
	@%p5 bra 	$L__BB0_5;
	and.b32  	%r39, %r19, 2147483640;
	neg.s32 	%r37, %r39;
	shl.b32 	%r7, %r18, 3;
	mul.wide.u32 	%rd10, %r3, 4;
	add.s64 	%rd11, %rd10, %rd2;
	add.s64 	%rd55, %rd11, 16;
	mov.f32 	%f72, 0f00000000;
	mul.wide.s32 	%rd14, %r18, 4;
	mov.u32 	%r36, %r2;
$L__BB0_4:
	.pragma "nounroll";
	ld.global.f32 	%f19, [%rd55+-16];
	mul.wide.s32 	%rd12, %r36, 4;
	add.s64 	%rd13, %rd1, %rd12;
	ld.global.f32 	%f20, [%rd13];
	fma.rn.f32 	%f21, %f19, %f20, %f72;
	ld.global.f32 	%f22, [%rd55+-12];
	add.s64 	%rd15, %rd13, %rd14;
	ld.global.f32 	%f23, [%rd15];
	fma.rn.f32 	%f24, %f22, %f23, %f21;
	ld.global.f32 	%f25, [%rd55+-8];
	add.s64 	%rd16, %rd15, %rd14;
	ld.global.f32 	%f26, [%rd16];
	fma.rn.f32 	%f27, %f25, %f26, %f24;
	ld.global.f32 	%f28, [%rd55+-4];
	add.s64 	%rd17, %rd16, %rd14;
	ld.global.f32 	%f29, [%rd17];
	fma.rn.f32 	%f30, %f28, %f29, %f27;
	ld.global.f32 	%f31, [%rd55];
	add.s64 	%rd18, %rd17, %rd14;
	ld.global.f32 	%f32, [%rd18];
	fma.rn.f32 	%f33, %f31, %f32, %f30;
	ld.global.f32 	%f34, [%rd55+4];
	add.s64 	%rd19, %rd18, %rd14;
	ld.global.f32 	%f35, [%rd19];
	fma.rn.f32 	%f36, %f34, %f35, %f33;
	ld.global.f32 	%f37, [%rd55+8];
	add.s64 	%rd20, %rd19, %rd14;
	ld.global.f32 	%f38, [%rd20];
	fma.rn.f32 	%f39, %f37, %f38, %f36;
	ld.global.f32 	%f40, [%rd55+12];
	add.s64 	%rd21, %rd20, %rd14;
	ld.global.f32 	%f41, [%rd21];
	fma.rn.f32 	%f72, %f40, %f41, %f39;
	add.s32 	%r37, %r37, 8;
	add.s32 	%r36, %r36, %r7;
	add.s64 	%rd55, %rd55, 32;
	setp.ne.s32 	%p6, %r37, 0;
	@%p6 bra 	$L__BB0_4;
$L__BB0_5:
	setp.eq.s32 	%p7, %r4, 0;
	@%p7 bra 	$L__BB0_13;
	and.b32  	%r13, %r19, 3;
	setp.lt.u32 	%p8, %r4, 4;
	@%p8 bra 	$L__BB0_8;
	add.s32 	%r28, %r39, %r3;
	mul.wide.u32 	%rd22, %r28, 4;
	add.s64 	%rd23, %rd2, %rd22;
	ld.global.f32 	%f43, [%rd23];
	mad.lo.s32 	%r29, %r39, %r18, %r2;
	mul.wide.s32 	%rd24, %r29, 4;
	add.s64 	%rd25, %rd1, %rd24;
	ld.global.f32 	%f44, [%rd25];
	fma.rn.f32 	%f45, %f43, %f44, %f72;
	cvt.u64.u32 	%rd26, %r3;
	cvt.u64.u32 	%rd27, %r39;
	add.s64 	%rd28, %rd27, %rd26;
	shl.b64 	%rd29, %rd28, 2;
	add.s64 	%rd30, %rd2, %rd29;
	ld.global.f32 	%f46, [%rd30+4];
	mul.wide.s32 	%rd31, %r18, 4;
	add.s64 	%rd32, %rd25, %rd31;
	ld.global.f32 	%f47, [%rd32];
	fma.rn.f32 	%f48, %f46, %f47, %f45;
	ld.global.f32 	%f49, [%rd30+8];
	add.s64 	%rd33, %rd32, %rd31;
	ld.global.f32 	%f50, [%rd33];
	fma.rn.f32 	%f51, %f49, %f50, %f48;
	ld.global.f32 	%f52, [%rd30+12];
	add.s64 	%rd34, %rd33, %rd31;
	ld.global.f32 	%f53, [%rd34];
	fma.rn.f32 	%f72, %f52, %f53, %f51;
	add.s32 	%r39, %r39, 4;
$L__BB0_8:
	setp.eq.s32 	%p9, %r13, 0;
	@%p9 bra 	$L__BB0_13;
	setp.eq.s32 	%p10, %r13, 1;
	@%p10 bra 	$L__BB0_11;
	add.s32 	%r30, %r39, %r3;
	mul.wide.u32 	%rd35, %r30, 4;
	add.s64 	%rd36, %rd2, %rd35;
	ld.global.f32 	%f55, [%rd36];
	mad.lo.s32 	%r31, %r39, %r18, %r2;
	mul.wide.s32 	%rd37, %r31, 4;
	add.s64 	%rd38, %rd1, %rd37;
	ld.global.f32 	%f56, [%rd38];
	fma.rn.f32 	%f57, %f55, %f56, %f72;
	cvt.u64.u32 	%rd39, %r3;
	cvt.u64.u32 	%rd40, %r39;
	add.s64 	%rd41, %rd40, %rd39;
	shl.b64 	%rd42, %rd41, 2;
	add.s64 	%rd43, %rd2, %rd42;
	ld.global.f32 	%f58, [%rd43+4];
	mul.wide.s32 	%rd44, %r18, 4;
	add.s64 	%rd45, %rd38, %rd44;
	ld.global.f32 	%f59, [%rd45];
	fma.rn.f32 	%f72, %f58, %f59, %f57;
	add.s32 	%r39, %r39, 2;
$L__BB0_11:
	and.b32  	%r32, %r19, 1;
	setp.eq.b32 	%p11, %r32, 1;
	not.pred 	%p12, %p11;
	@%p12 bra 	$L__BB0_13;
	add.s32 	%r33, %r39, %r3;
	mul.wide.u32 	%rd46, %r33, 4;
	add.s64 	%rd47, %rd2, %rd46;
	ld.global.f32 	%f60, [%rd47];
	mad.lo.s32 	%r34, %r39, %r18, %r2;
	mul.wide.s32 	%rd48, %r34, 4;
	add.s64 	%rd49, %rd1, %rd48;
	ld.global.f32 	%f61, [%rd49];
	fma.rn.f32 	%f72, %f60, %f61, %f72;
$L__BB0_13:
	mad.lo.s32 	%r35, %r18, %r1, %r2;
	cvta.to.global.u64 	%rd50, %rd6;
	mul.wide.s32 	%rd51, %r35, 4;
	add.s64 	%rd52, %rd50, %rd51;
	ld.global.f32 	%f62, [%rd52];
	mul.f32 	%f63, %f14, %f62;
	fma.rn.f32 	%f64, %f13, %f72, %f63;
	cvta.to.global.u64 	%rd53, %rd7;
	add.s64 	%rd54, %rd53, %rd51;
	st.global.f32 	[%rd54], %f64;
$L__BB0_14:
	ret;

}


// ===== COMPILED SASS (sm_100) =====

	.target	sm_100

	.elftype	@"ET_EXEC"


//--------------------- .note.nv.tkinfo           --------------------------
	.section	.note.nv.tkinfo,"",@"SHT_NOTE"
	.sectionflags	@"SHF_NOTE_NV_TKINFO"
	.tkinfo
        /*0018*/ 	.word	0x00000002
        /*0030*/ 	.string	""
        /*0030*/ 	.string	"ptxas"
        /*0030*/ 	.string	"Cuda compilation tools, release 13.0, V13.0.88"
        /*0030*/ 	.string	"Build cuda_13.0.r13.0/compiler.36424714_0"
        /*0030*/ 	.string	"-arch sm_100 -m 64 "



//--------------------- .note.nv.cuinfo           --------------------------
	.section	.note.nv.cuinfo,"",@"SHT_NOTE"
	.sectionflags	@"SHF_NOTE_NV_CUINFO"
        /*0018*/ 	.short	0x0002
        /*001a*/ 	.short	0x0064
        /*001c*/ 	.short	0x0082
	.zero		2


//--------------------- .nv.info                  --------------------------
	.section	.nv.info,"",@"SHT_CUDA_INFO"
	.align	4


	//----- nvinfo : EIATTR_REGCOUNT
	.align		4
        /*0000*/ 	.byte	0x04, 0x2f
        /*0002*/ 	.short	(.L_1 - .L_0)
	.align		4
.L_0:
        /*0004*/ 	.word	index@(_Z11gemm_kernelPKfS0_S0_Pfffiii)
        /*0008*/ 	.word	0x00000020


	//----- nvinfo : EIATTR_FRAME_SIZE
	.align		4
.L_1:
        /*000c*/ 	.byte	0x04, 0x11
        /*000e*/ 	.short	(.L_3 - .L_2)
	.align		4
.L_2:
        /*0010*/ 	.word	index@(_Z11gemm_kernelPKfS0_S0_Pfffiii)
        /*0014*/ 	.word	0x00000000


	//----- nvinfo : EIATTR_MIN_STACK_SIZE
	.align		4
.L_3:
        /*0018*/ 	.byte	0x04, 0x12
        /*001a*/ 	.short	(.L_5 - .L_4)
	.align		4
.L_4:
        /*001c*/ 	.word	index@(_Z11gemm_kernelPKfS0_S0_Pfffiii)
        /*0020*/ 	.word	0x00000000
.L_5:


//--------------------- .nv.compat                --------------------------
	.section	.nv.compat,"",@"SHT_CUDA_COMPAT_INFO"
	.align	4
        /*0000*/ 	.byte	0x02, 0x09, 0x00, 0x00, 0x02, 0x02, 0x01, 0x00, 0x02, 0x05, 0x05, 0x00, 0x03, 0x07, 0x01, 0x01
        /*0010*/ 	.byte	0x02, 0x03, 0x00, 0x00, 0x02, 0x06, 0x01, 0x00, 0x04, 0x0b, 0x08, 0x00, 0x09, 0x00, 0x00, 0x00
        /*0020*/ 	.byte	0x00, 0x00, 0x00, 0x00


//--------------------- .nv.info._Z11gemm_kernelPKfS0_S0_Pfffiii --------------------------
	.section	.nv.info._Z11gemm_kernelPKfS0_S0_Pfffiii,"",@"SHT_CUDA_INFO"
	.sectionflags	@""
	.align	4


	//----- nvinfo : EIATTR_CUDA_API_VERSION
	.align		4
        /*0000*/ 	.byte	0x04, 0x37
        /*0002*/ 	.short	(.L_7 - .L_6)
.L_6:
        /*0004*/ 	.word	0x00000082


	//----- nvinfo : EIATTR_KPARAM_INFO
	.align		4
.L_7:
        /*0008*/ 	.byte	0x04, 0x17
        /*000a*/ 	.short	(.L_9 - .L_8)
.L_8:
        /*000c*/ 	.word	0x00000000
        /*0010*/ 	.short	0x0008
        /*0012*/ 	.short	0x0030
        /*0014*/ 	.byte	0x00, 0xf0, 0x11, 0x00


	//----- nvinfo : EIATTR_KPARAM_INFO
	.align		4
.L_9:
        /*0018*/ 	.byte	0x04, 0x17
        /*001a*/ 	.short	(.L_11 - .L_10)
.L_10:
        /*001c*/ 	.word	0x00000000
        /*0020*/ 	.short	0x0007
        /*0022*/ 	.short	0x002c
        /*0024*/ 	.byte	0x00, 0xf0, 0x11, 0x00


	//----- nvinfo : EIATTR_KPARAM_INFO
	.align		4
.L_11:
        /*0028*/ 	.byte	0x04, 0x17
        /*002a*/ 	.short	(.L_13 - .L_12)
.L_12:
        /*002c*/ 	.word	0x00000000
        /*0030*/ 	.short	0x0006
        /*0032*/ 	.short	0x0028
        /*0034*/ 	.byte	0x00, 0xf0, 0x11, 0x00


	//----- nvinfo : EIATTR_KPARAM_INFO
	.align		4
.L_13:
        /*0038*/ 	.byte	0x04, 0x17
        /*003a*/ 	.short	(.L_15 - .L_14)
.L_14:
        /*003c*/ 	.word	0x00000000
        /*0040*/ 	.short	0x0005
        /*0042*/ 	.short	0x0024
        /*0044*/ 	.byte	0x00, 0xf0, 0x11, 0x00


	//----- nvinfo : EIATTR_KPARAM_INFO
	.align		4
.L_15:
        /*0048*/ 	.byte	0x04, 0x17
        /*004a*/ 	.short	(.L_17 - .L_16)
.L_16:
        /*004c*/ 	.word	0x00000000
        /*0050*/ 	.short	0x0004
        /*0052*/ 	.short	0x0020
        /*0054*/ 	.byte	0x00, 0xf0, 0x11, 0x00


	//----- nvinfo : EIATTR_KPARAM_INFO
	.align		4
.L_17:
        /*0058*/ 	.byte	0x04, 0x17
        /*005a*/ 	.short	(.L_19 - .L_18)
.L_18:
        /*005c*/ 	.word	0x00000000
        /*0060*/ 	.short	0x0003
        /*0062*/ 	.short	0x0018
        /*0064*/ 	.byte	0x00, 0xf5, 0x21, 0x00


	//----- nvinfo : EIATTR_KPARAM_INFO
	.align		4
.L_19:
        /*0068*/ 	.byte	0x04, 0x17
        /*006a*/ 	.short	(.L_21 - .L_20)
.L_20:
        /*006c*/ 	.word	0x00000000
        /*0070*/ 	.short	0x0002
        /*0072*/ 	.short	0x0010
        /*0074*/ 	.byte	0x00, 0xf5, 0x21, 0x00


	//----- nvinfo : EIATTR_KPARAM_INFO
	.align		4
.L_21:
        /*0078*/ 	.byte	0x04, 0x17
        /*007a*/ 	.short	(.L_23 - .L_22)
.L_22:
        /*007c*/ 	.word	0x00000000
        /*0080*/ 	.short	0x0001
        /*0082*/ 	.short	0x0008
        /*0084*/ 	.byte	0x00, 0xf5, 0x21, 0x00


	//----- nvinfo : EIATTR_KPARAM_INFO
	.align		4
.L_23:
        /*0088*/ 	.byte	0x04, 0x17
        /*008a*/ 	.short	(.L_25 - .L_24)
.L_24:
        /*008c*/ 	.word	0x00000000
        /*0090*/ 	.short	0x0000
        /*0092*/ 	.short	0x0000
        /*0094*/ 	.byte	0x00, 0xf5, 0x21, 0x00


	//----- nvinfo : EIATTR_SPARSE_MMA_MASK
	.align		4
.L_25:
        /*0098*/ 	.byte	0x03, 0x50
        /*009a*/ 	.short	0x0000


	//----- nvinfo : EIATTR_MAXREG_COUNT
	.align		4
        /*009c*/ 	.byte	0x03, 0x1b
        /*009e*/ 	.short	0x00ff


	//----- nvinfo : EIATTR_MERCURY_ISA_VERSION
	.align		4
        /*00a0*/ 	.byte	0x03, 0x5f
        /*00a2*/ 	.short	0x0101


	//----- nvinfo : EIATTR_VRC_CTA_INIT_COUNT
	.align		4
        /*00a4*/ 	.byte	0x02, 0x4a
	.zero		1
	.zero		1


	//----- nvinfo : EIATTR_EXIT_INSTR_OFFSETS
	.align		4
        /*00a8*/ 	.byte	0x04, 0x1c
        /*00aa*/ 	.short	(.L_27 - .L_26)


	//   ....[0]....
.L_26:
        /*00ac*/ 	.word	0x000000c0


	//   ....[1]....
        /*00b0*/ 	.word	0x00000940


	//----- nvinfo : EIATTR_CBANK_PARAM_SIZE
	.align		4
.L_27:
        /*00b4*/ 	.byte	0x03, 0x19
        /*00b6*/ 	.short	0x0034


	//----- nvinfo : EIATTR_PARAM_CBANK
	.align		4
        /*00b8*/ 	.byte	0x04, 0x0a
        /*00ba*/ 	.short	(.L_29 - .L_28)
	.align		4
.L_28:
        /*00bc*/ 	.word	index@(.nv.constant0._Z11gemm_kernelPKfS0_S0_Pfffiii)
        /*00c0*/ 	.short	0x0380
        /*00c2*/ 	.short	0x0034


	//----- nvinfo : EIATTR_SW_WAR
	.align		4
.L_29:
        /*00c4*/ 	.byte	0x04, 0x36
        /*00c6*/ 	.short	(.L_31 - .L_30)
.L_30:
        /*00c8*/ 	.word	0x00000008
.L_31:


//--------------------- .nv.callgraph             --------------------------
	.section	.nv.callgraph,"",@"SHT_CUDA_CALLGRAPH"
	.align	4
	.sectionentsize	8
	.align		4
        /*0000*/ 	.word	0x00000000
	.align		4
        /*0004*/ 	.word	0xffffffff
	.align		4
        /*0008*/ 	.word	0x00000000
	.align		4
        /*000c*/ 	.word	0xfffffffe
	.align		4
        /*0010*/ 	.word	0x00000000
	.align		4
        /*0014*/ 	.word	0xfffffffd
	.align		4
        /*0018*/ 	.word	0x00000000
	.align		4
        /*001c*/ 	.word	0xfffffffc


//--------------------- .text._Z11gemm_kernelPKfS0_S0_Pfffiii --------------------------
	.section	.text._Z11gemm_kernelPKfS0_S0_Pfffiii,"ax",@progbits
	.align	128
        .global         _Z11gemm_kernelPKfS0_S0_Pfffiii
        .type           _Z11gemm_kernelPKfS0_S0_Pfffiii,@function
        .size           _Z11gemm_kernelPKfS0_S0_Pfffiii,(.L_x_5 - _Z11gemm_kernelPKfS0_S0_Pfffiii)
        .other          _Z11gemm_kernelPKfS0_S0_Pfffiii,@"STO_CUDA_ENTRY STV_DEFAULT"
_Z11gemm_kernelPKfS0_S0_Pfffiii:
.text._Z11gemm_kernelPKfS0_S0_Pfffiii:
[----:B------:R-:W-:Y:S01]  /*0000*/  LDC R1, c[0x0][0x37c] ;  /* 0x0000df00ff017b82 */ /* 0x000fe20000000800 */
[----:B------:R-:W0:Y:S07]  /*0010*/  S2R R5, SR_TID.X ;  /* 0x0000000000057919 */ /* 0x000e2e0000002100 */
[----:B------:R-:W1:Y:S01]  /*0020*/  LDC R19, c[0x0][0x364] ;  /* 0x0000d900ff137b82 */ /* 0x000e620000000800 */
[----:B------:R-:W1:Y:S07]  /*0030*/  S2R R4, SR_TID.Y ;  /* 0x0000000000047919 */ /* 0x000e6e0000002200 */
[----:B------:R-:W0:Y:S08]  /*0040*/  S2UR UR5, SR_CTAID.X ;  /* 0x00000000000579c3 */ /* 0x000e300000002500 */
[----:B------:R-:W0:Y:S08]  /*0050*/  LDC R0, c[0x0][0x360] ;  /* 0x0000d800ff007b82 */ /* 0x000e300000000800 */
[----:B------:R-:W1:Y:S08]  /*0060*/  S2UR UR4, SR_CTAID.Y ;  /* 0x00000000000479c3 */ /* 0x000e700000002600 */
[----:B------:R-:W2:Y:S01]  /*0070*/  LDC.64 R2, c[0x0][0x3a8] ;  /* 0x0000ea00ff027b82 */ /* 0x000ea20000000a00 */
[----:B0-----:R-:W-:-:S02]  /*0080*/  IMAD R0, R0, UR5, R5 ;  /* 0x0000000500007c24 */ /* 0x001fc4000f8e0205 */
[----:B-1----:R-:W-:-:S03]  /*0090*/  IMAD R19, R19, UR4, R4 ;  /* 0x0000000413137c24 */ /* 0x002fc6000f8e0204 */
[----:B--2---:R-:W-:-:S04]  /*00a0*/  ISETP.GE.AND P0, PT, R0, R3, PT ;  /* 0x000000030000720c */ /* 0x004fc80003f06270 */
[----:B------:R-:W-:-:S13]  /*00b0*/  ISETP.GE.OR P0, PT, R19, R2, P0 ;  /* 0x000000021300720c */ /* 0x000fda0000706670 */
[----:B------:R-:W-:Y:S05]  /*00c0*/  @P0 EXIT ;  /* 0x000000000000094d */ /* 0x000fea0003800000 */
[----:B------:R-:W0:Y:S01]  /*00d0*/  LDC R2, c[0x0][0x3b0] ;  /* 0x0000ec00ff027b82 */ /* 0x000e220000000800 */
[----:B------:R-:W1:Y:S01]  /*00e0*/  LDCU.64 UR4, c[0x0][0x358] ;  /* 0x00006b00ff0477ac */ /* 0x000e620008000a00 */
[----:B------:R-:W-:Y:S01]  /*00f0*/  HFMA2 R24, -RZ, RZ, 0, 0 ;  /* 0x00000000ff187431 */ /* 0x000fe200000001ff */
[----:B0-----:R-:W-:-:S13]  /*0100*/  ISETP.GE.AND P0, PT, R2, 0x1, PT ;  /* 0x000000010200780c */ /* 0x001fda0003f06270 */
[----:B-1----:R-:W-:Y:S05]  /*0110*/  @!P0 BRA `(.L_x_0) ;  /* 0x0000000400e08947 */ /* 0x002fea0003800000 */
[C---:B------:R-:W-:Y:S01]  /*0120*/  ISETP.GE.U32.AND P1, PT, R2.reuse, 0x8, PT ;  /* 0x000000080200780c */ /* 0x040fe20003f26070 */
[----:B------:R-:W-:Y:S01]  /*0130*/  IMAD R20, R19, R2, RZ ;  /* 0x0000000213147224 */ /* 0x000fe200078e02ff */
[----:B------:R-:W-:Y:S02]  /*0140*/  LOP3.LUT R27, R2, 0x7, RZ, 0xc0, !PT ;  /* 0x00000007021b7812 */ /* 0x000fe400078ec0ff */
[----:B------:R-:W-:Y:S02]  /*0150*/  MOV R24, RZ ;  /* 0x000000ff00187202 */ /* 0x000fe40000000f00 */
[----:B------:R-:W-:Y:S02]  /*0160*/  ISETP.NE.AND P0, PT, R27, RZ, PT ;  /* 0x000000ff1b00720c */ /* 0x000fe40003f05270 */
[----:B------:R-:W-:-:S05]  /*0170*/  MOV R21, RZ ;  /* 0x000000ff00157202 */ /* 0x000fca0000000f00 */
[----:B------:R-:W-:Y:S06]  /*0180*/  @!P1 BRA `(.L_x_1) ;  /* 0x0000000000c49947 */ /* 0x000fec0003800000 */
[----:B------:R-:W0:Y:S01]  /*0190*/  LDC.64 R4, c[0x0][0x380] ;  /* 0x0000e000ff047b82 */ /* 0x000e220000000a00 */
[----:B------:R-:W-:Y:S02]  /*01a0*/  LOP3.LUT R21, R2, 0x7ffffff8, RZ, 0xc0, !PT ;  /* 0x7ffffff802157812 */ /* 0x000fe400078ec0ff */
[----:B------:R-:W-:Y:S02]  /*01b0*/  MOV R24, RZ ;  /* 0x000000ff00187202 */ /* 0x000fe40000000f00 */
[----:B------:R-:W-:Y:S02]  /*01c0*/  MOV R18, R0 ;  /* 0x0000000000127202 */ /* 0x000fe40000000f00 */
[----:B------:R-:W-:Y:S01]  /*01d0*/  IADD3 R22, PT, PT, -R21, RZ, RZ ;  /* 0x000000ff15167210 */ /* 0x000fe20007ffe1ff */
[----:B0-----:R-:W-:-:S03]  /*01e0*/  IMAD.WIDE.U32 R4, R20, 0x4, R4 ;  /* 0x0000000414047825 */ /* 0x001fc600078e0004 */
[----:B------:R-:W-:-:S04]  /*01f0*/  IADD3 R6, P1, PT, R4, 0x10, RZ ;  /* 0x0000001004067810 */ /* 0x000fc80007f3e0ff */
[----:B------:R-:W-:-:S09]  /*0200*/  IADD3.X R7, PT, PT, RZ, R5, RZ, P1, !PT ;  /* 0x00000005ff077210 */ /* 0x000fd20000ffe4ff */
.L_x_2:
[----:B------:R-:W0:Y:S01]  /*0210*/  LDC.64 R16, c[0x0][0x388] ;  /* 0x0000e200ff107b82 */ /* 0x000e220000000a00 */
[----:B------:R-:W-:Y:S02]  /*0220*/  MOV R4, R6 ;  /* 0x0000000600047202 */ /* 0x000fe40000000f00 */
[----:B------:R-:W-:-:S05]  /*0230*/  MOV R5, R7 ;  /* 0x0000000700057202 */ /* 0x000fca0000000f00 */
[----:B------:R-:W2:Y:S04]  /*0240*/  LDG.E R25, desc[UR4][R4.64+-0x10] ;  /* 0xfffff00404197981 */ /* 0x000ea8000c1e1900 */
[----:B------:R-:W3:Y:S04]  /*0250*/  LDG.E R23, desc[UR4][R4.64+-0xc] ;  /* 0xfffff40404177981 */ /* 0x000ee8000c1e1900 */
[----:B------:R-:W4:Y:S04]  /*0260*/  LDG.E R29, desc[UR4][R4.64+-0x8] ;  /* 0xfffff804041d7981 */ /* 0x000f28000c1e1900 */
[----:B------:R-:W5:Y:S01]  /*0270*/  LDG.E R28, desc[UR4][R4.64+-0x4] ;  /* 0xfffffc04041c7981 */ /* 0x000f62000c1e1900 */
[----:B0-----:R-:W-:-:S05]  /*0280*/  IMAD.WIDE R16, R18, 0x4, R16 ;  /* 0x0000000412107825 */ /* 0x001fca00078e0210 */
[----:B------:R0:W2:Y:S01]  /*0290*/  LDG.E R26, desc[UR4][R16.64] ;  /* 0x00000004101a7981 */ /* 0x0000a2000c1e1900 */
[----:B------:R-:W-:-:S04]  /*02a0*/  IMAD.WIDE R14, R3, 0x4, R16 ;  /* 0x00000004030e7825 */ /* 0x000fc800078e0210 */
[C---:B------:R-:W-:Y:S02]  /*02b0*/  IMAD.WIDE R6, R3.reuse, 0x4, R14 ;  /* 0x0000000403067825 */ /* 0x040fe400078e020e */
[----:B------:R-:W3:Y:S02]  /*02c0*/  LDG.E R14, desc[UR4][R14.64] ;  /* 0x000000040e0e7981 */ /* 0x000ee4000c1e1900 */
[C---:B------:R-:W-:Y:S02]  /*02d0*/  IMAD.WIDE R10, R3.reuse, 0x4, R6 ;  /* 0x00000004030a7825 */ /* 0x040fe400078e0206 */
[----:B------:R-:W4:Y:S02]  /*02e0*/  LDG.E R6, desc[UR4][R6.64] ;  /* 0x0000000406067981 */ /* 0x000f24000c1e1900 */
[C---:B------:R-:W-:Y:S02]  /*02f0*/  IMAD.WIDE R8, R3.reuse, 0x4, R10 ;  /* 0x0000000403087825 */ /* 0x040fe400078e020a */
[----:B------:R-:W5:Y:S02]  /*0300*/  LDG.E R10, desc[UR4][R10.64] ;  /* 0x000000040a0a7981 */ /* 0x000f64000c1e1900 */
[----:B------:R-:W-:-:S02]  /*0310*/  IMAD.WIDE R12, R3, 0x4, R8 ;  /* 0x00000004030c7825 */ /* 0x000fc400078e0208 */
[----:B------:R-:W5:Y:S04]  /*0320*/  LDG.E R7, desc[UR4][R4.64] ;  /* 0x0000000404077981 */ /* 0x000f68000c1e1900 */
[----:B------:R-:W5:Y:S01]  /*0330*/  LDG.E R8, desc[UR4][R8.64] ;  /* 0x0000000408087981 */ /* 0x000f62000c1e1900 */
[----:B0-----:R-:W-:-:S03]  /*0340*/  IMAD.WIDE R16, R3, 0x4, R12 ;  /* 0x0000000403107825 */ /* 0x001fc600078e020c */
[----:B------:R-:W5:Y:S04]  /*0350*/  LDG.E R12, desc[UR4][R12.64] ;  /* 0x000000040c0c7981 */ /* 0x000f68000c1e1900 */
[----:B------:R-:W5:Y:S04]  /*0360*/  LDG.E R15, desc[UR4][R16.64] ;  /* 0x00000004100f7981 */ /* 0x000f68000c1e1900 */
[----:B------:R-:W5:Y:S04]  /*0370*/  LDG.E R9, desc[UR4][R4.64+0x4] ;  /* 0x0000040404097981 */ /* 0x000f68000c1e1900 */
[----:B------:R-:W5:Y:S01]  /*0380*/  LDG.E R11, desc[UR4][R4.64+0xc] ;  /* 0x00000c04040b7981 */ /* 0x000f62000c1e1900 */
[----:B--2---:R-:W-:Y:S01]  /*0390*/  FFMA R26, R25, R26, R24 ;  /* 0x0000001a191a7223 */ /* 0x004fe20000000018 */
[----:B------:R-:W-:-:S02]  /*03a0*/  IMAD.WIDE R24, R3, 0x4, R16 ;  /* 0x0000000403187825 */ /* 0x000fc400078e0210 */
[----:B------:R-:W2:Y:S04]  /*03b0*/  LDG.E R16, desc[UR4][R4.64+0x8] ;  /* 0x0000080404107981 */ /* 0x000ea8000c1e1900 */
[----:B------:R-:W2:Y:S01]  /*03c0*/  LDG.E R24, desc[UR4][R24.64] ;  /* 0x0000000418187981 */ /* 0x000ea2000c1e1900 */
[----:B---3--:R-:W-:Y:S01]  /*03d0*/  FFMA R14, R23, R14, R26 ;  /* 0x0000000e170e7223 */ /* 0x008fe2000000001a */
[----:B------:R-:W-:-:S03]  /*03e0*/  IADD3 R22, PT, PT, R22, 0x8, RZ ;  /* 0x0000000816167810 */ /* 0x000fc60007ffe0ff */
[----:B----4-:R-:W-:Y:S01]  /*03f0*/  FFMA R29, R29, R6, R14 ;  /* 0x000000061d1d7223 */ /* 0x010fe2000000000e */
[----:B------:R-:W-:-:S03]  /*0400*/  ISETP.NE.AND P1, PT, R22, RZ, PT ;  /* 0x000000ff1600720c */ /* 0x000fc60003f25270 */
[----:B-----5:R-:W-:Y:S01]  /*0410*/  FFMA R10, R28, R10, R29 ;  /* 0x0000000a1c0a7223 */ /* 0x020fe2000000001d */
[----:B------:R-:W-:-:S03]  /*0420*/  IADD3 R6, P2, PT, R4, 0x20, RZ ;  /* 0x0000002004067810 */ /* 0x000fc60007f5e0ff */
[----:B------:R-:W-:Y:S01]  /*0430*/  FFMA R8, R7, R8, R10 ;  /* 0x0000000807087223 */ /* 0x000fe2000000000a */
[----:B------:R-:W-:Y:S02]  /*0440*/  IADD3.X R7, PT, PT, RZ, R5, RZ, P2, !PT ;  /* 0x00000005ff077210 */ /* 0x000fe400017fe4ff */
[----:B------:R-:W-:Y:S01]  /*0450*/  LEA R18, R3, R18, 0x3 ;  /* 0x0000001203127211 */ /* 0x000fe200078e18ff */
[----:B------:R-:W-:-:S04]  /*0460*/  FFMA R9, R9, R12, R8 ;  /* 0x0000000c09097223 */ /* 0x000fc80000000008 */
[----:B--2---:R-:W-:-:S04]  /*0470*/  FFMA R16, R16, R15, R9 ;  /* 0x0000000f10107223 */ /* 0x004fc80000000009 */
[----:B------:R-:W-:Y:S01]  /*0480*/  FFMA R24, R11, R24, R16 ;  /* 0x000000180b187223 */ /* 0x000fe20000000010 */
[----:B------:R-:W-:Y:S06]  /*0490*/  @P1 BRA `(.L_x_2) ;  /* 0xfffffffc005c1947 */ /* 0x000fec000383ffff */
.L_x_1:
[----:B------:R-:W-:Y:S05]  /*04a0*/  @!P0 BRA `(.L_x_0) ;  /* 0x0000000000fc8947 */ /* 0x000fea0003800000 */
[----:B------:R-:W-:Y:S02]  /*04b0*/  ISETP.GE.U32.AND P1, PT, R27, 0x4, PT ;  /* 0x000000041b00780c */ /* 0x000fe40003f26070 */
[----:B------:R-:W-:-:S04]  /*04c0*/  LOP3.LUT R16, R2, 0x3, RZ, 0xc0, !PT ;  /* 0x0000000302107812 */ /* 0x000fc800078ec0ff */
[----:B------:R-:W-:-:S07]  /*04d0*/  ISETP.NE.AND P0, PT, R16, RZ, PT ;  /* 0x000000ff1000720c */ /* 0x000fce0003f05270 */
[----:B------:R-:W-:Y:S06]  /*04e0*/  @!P1 BRA `(.L_x_3) ;  /* 0x00000000006c9947 */ /* 0x000fec0003800000 */
[----:B------:R-:W0:Y:S01]  /*04f0*/  LDC.64 R6, c[0x0][0x388] ;  /* 0x0000e200ff067b82 */ /* 0x000e220000000a00 */
[----:B------:R-:W1:Y:S01]  /*0500*/  LDCU.64 UR6, c[0x0][0x380] ;  /* 0x00007000ff0677ac */ /* 0x000e620008000a00 */
[----:B------:R-:W-:Y:S01]  /*0510*/  IMAD R9, R21, R3, R0 ;  /* 0x0000000315097224 */ /* 0x000fe200078e0200 */
[CC--:B------:R-:W-:Y:S02]  /*0520*/  IADD3 R5, PT, PT, R20.reuse, R21.reuse, RZ ;  /* 0x0000001514057210 */ /* 0x0c0fe40007ffe0ff */
[----:B------:R-:W-:-:S03]  /*0530*/  IADD3 R10, P1, PT, R20, R21, RZ ;  /* 0x00000015140a7210 */ /* 0x000fc60007f3e0ff */
[----:B------:R-:W2:Y:S01]  /*0540*/  LDC.64 R14, c[0x0][0x380] ;  /* 0x0000e000ff0e7b82 */ /* 0x000ea20000000a00 */
[----:B0-----:R-:W-:-:S04]  /*0550*/  IMAD.WIDE R6, R9, 0x4, R6 ;  /* 0x0000000409067825 */ /* 0x001fc800078e0206 */
[----:B------:R-:W-:Y:S02]  /*0560*/  IMAD.WIDE R8, R3, 0x4, R6 ;  /* 0x0000000403087825 */ /* 0x000fe400078e0206 */
[----:B------:R-:W3:Y:S02]  /*0570*/  LDG.E R6, desc[UR4][R6.64] ;  /* 0x0000000406067981 */ /* 0x000ee4000c1e1900 */
[----:B--2---:R-:W-:Y:S01]  /*0580*/  IMAD.WIDE.U32 R14, R5, 0x4, R14 ;  /* 0x00000004050e7825 */ /* 0x004fe200078e000e */
[----:B------:R-:W-:Y:S02]  /*0590*/  IADD3.X R5, PT, PT, RZ, RZ, RZ, P1, !PT ;  /* 0x000000ffff057210 */ /* 0x000fe40000ffe4ff */
[----:B-1----:R-:W-:-:S03]  /*05a0*/  LEA R4, P1, R10, UR6, 0x2 ;  /* 0x000000060a047c11 */ /* 0x002fc6000f8210ff */
[----:B------:R-:W3:Y:S01]  /*05b0*/  LDG.E R15, desc[UR4][R14.64] ;  /* 0x000000040e0f7981 */ /* 0x000ee2000c1e1900 */
[----:B------:R-:W-:Y:S01]  /*05c0*/  LEA.HI.X R5, R10, UR7, R5, 0x2, P1 ;  /* 0x000000070a057c11 */ /* 0x000fe200088f1405 */
[C---:B------:R-:W-:Y:S02]  /*05d0*/  IMAD.WIDE R10, R3.reuse, 0x4, R8 ;  /* 0x00000004030a7825 */ /* 0x040fe400078e0208 */
[----:B------:R-:W2:Y:S04]  /*05e0*/  LDG.E R8, desc[UR4][R8.64] ;  /* 0x0000000408087981 */ /* 0x000ea8000c1e1900 */
[----:B------:R-:W2:Y:S01]  /*05f0*/  LDG.E R17, desc[UR4][R4.64+0x4] ;  /* 0x0000040404117981 */ /* 0x000ea2000c1e1900 */
[----:B------:R-:W-:-:S03]  /*0600*/  IMAD.WIDE R12, R3, 0x4, R10 ;  /* 0x00000004030c7825 */ /* 0x000fc600078e020a */
[----:B------:R-:W4:Y:S04]  /*0610*/  LDG.E R22, desc[UR4][R10.64] ;  /* 0x000000040a167981 */ /* 0x000f28000c1e1900 */
[----:B------:R-:W4:Y:S04]  /*0620*/  LDG.E R18, desc[UR4][R4.64+0x8] ;  /* 0x0000080404127981 */ /* 0x000f28000c1e1900 */
[----:B------:R-:W5:Y:S04]  /*0630*/  LDG.E R26, desc[UR4][R4.64+0xc] ;  /* 0x00000c04041a7981 */ /* 0x000f68000c1e1900 */
[----:B------:R-:W5:Y:S01]  /*0640*/  LDG.E R12, desc[UR4][R12.64] ;  /* 0x000000040c0c7981 */ /* 0x000f62000c1e1900 */
[----:B------:R-:W-:Y:S01]  /*0650*/  IADD3 R21, PT, PT, R21, 0x4, RZ ;  /* 0x0000000415157810 */ /* 0x000fe20007ffe0ff */
[----:B---3--:R-:W-:-:S04]  /*0660*/  FFMA R24, R15, R6, R24 ;  /* 0x000000060f187223 */ /* 0x008fc80000000018 */
[----:B--2---:R-:W-:-:S04]  /*0670*/  FFMA R17, R17, R8, R24 ;  /* 0x0000000811117223 */ /* 0x004fc80000000018 */
[----:B----4-:R-:W-:-:S04]  /*0680*/  FFMA R17, R18, R22, R17 ;  /* 0x0000001612117223 */ /* 0x010fc80000000011 */
[----:B-----5:R-:W-:-:S07]  /*0690*/  FFMA R24, R26, R12, R17 ;  /* 0x0000000c1a187223 */ /* 0x020fce0000000011 */
.L_x_3:
[----:B------:R-:W-:Y:S05]  /*06a0*/  @!P0 BRA `(.L_x_0) ;  /* 0x00000000007c8947 */ /* 0x000fea0003800000 */
[----:B------:R-:W-:Y:S01]  /*06b0*/  ISETP.NE.AND P1, PT, R16, 0x1, PT ;  /* 0x000000011000780c */ /* 0x000fe20003f25270 */
[----:B------:R-:W0:Y:S01]  /*06c0*/  LDC.64 R12, c[0x0][0x380] ;  /* 0x0000e000ff0c7b82 */ /* 0x000e220000000a00 */
[----:B------:R-:W-:-:S04]  /*06d0*/  LOP3.LUT R2, R2, 0x1, RZ, 0xc0, !PT ;  /* 0x0000000102027812 */ /* 0x000fc800078ec0ff */
[----:B------:R-:W-:-:S03]  /*06e0*/  ISETP.NE.U32.AND P0, PT, R2, 0x1, PT ;  /* 0x000000010200780c */ /* 0x000fc60003f05070 */
[----:B------:R-:W1:Y:S04]  /*06f0*/  LDC.64 R10, c[0x0][0x388] ;  /* 0x0000e200ff0a7b82 */ /* 0x000e680000000a00 */
[CC--:B------:R-:W-:Y:S02]  /*0700*/  @P1 IADD3 R15, PT, PT, R20.reuse, R21.reuse, RZ ;  /* 0x00000015140f1210 */ /* 0x0c0fe40007ffe0ff */
[----:B------:R-:W-:Y:S02]  /*0710*/  @P1 IADD3 R2, P2, PT, R20, R21, RZ ;  /* 0x0000001514021210 */ /* 0x000fe40007f5e0ff */
[----:B------:R-:W2:Y:S02]  /*0720*/  @P1 LDC.64 R4, c[0x0][0x380] ;  /* 0x0000e000ff041b82 */ /* 0x000ea40000000a00 */
[----:B------:R-:W-:-:S06]  /*0730*/  @P1 IADD3.X R14, PT, PT, RZ, RZ, RZ, P2, !PT ;  /* 0x000000ffff0e1210 */ /* 0x000fcc00017fe4ff */
[----:B------:R-:W3:Y:S01]  /*0740*/  LDC.64 R6, c[0x0][0x380] ;  /* 0x0000e000ff067b82 */ /* 0x000ee20000000a00 */
[----:B0-----:R-:W-:-:S04]  /*0750*/  @P1 IMAD.WIDE.U32 R12, R15, 0x4, R12 ;  /* 0x000000040f0c1825 */ /* 0x001fc800078e000c */
[C---:B------:R-:W-:Y:S01]  /*0760*/  @P1 IMAD R15, R21.reuse, R3, R0 ;  /* 0x00000003150f1224 */ /* 0x040fe200078e0200 */
[----:B------:R-:W-:Y:S01]  /*0770*/  @P1 IADD3 R21, PT, PT, R21, 0x2, RZ ;  /* 0x0000000215151810 */ /* 0x000fe20007ffe0ff */
[----:B------:R-:W4:Y:S01]  /*0780*/  @P1 LDG.E R13, desc[UR4][R12.64] ;  /* 0x000000040c0d1981 */ /* 0x000f22000c1e1900 */
[----:B------:R-:W0:Y:S01]  /*0790*/  LDC.64 R8, c[0x0][0x388] ;  /* 0x0000e200ff087b82 */ /* 0x000e220000000a00 */
[----:B-1----:R-:W-:Y:S01]  /*07a0*/  @P1 IMAD.WIDE R10, R15, 0x4, R10 ;  /* 0x000000040f0a1825 */ /* 0x002fe200078e020a */
[----:B------:R-:W-:Y:S02]  /*07b0*/  @!P0 IADD3 R17, PT, PT, R20, R21, RZ ;  /* 0x0000001514118210 */ /* 0x000fe40007ffe0ff */
[----:B--2---:R-:W-:Y:S01]  /*07c0*/  @P1 LEA R4, P2, R2, R4, 0x2 ;  /* 0x0000000402041211 */ /* 0x004fe200078410ff */
[----:B------:R-:W-:-:S03]  /*07d0*/  @!P0 IMAD R21, R21, R3, R0 ;  /* 0x0000000315158224 */ /* 0x000fc600078e0200 */
[----:B------:R-:W-:Y:S01]  /*07e0*/  @P1 LEA.HI.X R5, R2, R5, R14, 0x2, P2 ;  /* 0x0000000502051211 */ /* 0x000fe200010f140e */
[----:B------:R-:W-:Y:S01]  /*07f0*/  @P1 IMAD.WIDE R14, R3, 0x4, R10 ;  /* 0x00000004030e1825 */ /* 0x000fe200078e020a */
[----:B------:R-:W4:Y:S03]  /*0800*/  @P1 LDG.E R2, desc[UR4][R10.64] ;  /* 0x000000040a021981 */ /* 0x000f26000c1e1900 */
[----:B---3--:R-:W-:Y:S01]  /*0810*/  @!P0 IMAD.WIDE.U32 R6, R17, 0x4, R6 ;  /* 0x0000000411068825 */ /* 0x008fe200078e0006 */
[----:B------:R-:W2:Y:S04]  /*0820*/  @P1 LDG.E R5, desc[UR4][R4.64+0x4] ;  /* 0x0000040404051981 */ /* 0x000ea8000c1e1900 */
[----:B------:R-:W2:Y:S01]  /*0830*/  @P1 LDG.E R14, desc[UR4][R14.64] ;  /* 0x000000040e0e1981 */ /* 0x000ea2000c1e1900 */
[----:B0-----:R-:W-:-:S03]  /*0840*/  @!P0 IMAD.WIDE R8, R21, 0x4, R8 ;  /* 0x0000000415088825 */ /* 0x001fc600078e0208 */
[----:B------:R-:W3:Y:S04]  /*0850*/  @!P0 LDG.E R7, desc[UR4][R6.64] ;  /* 0x0000000406078981 */ /* 0x000ee8000c1e1900 */
[----:B------:R-:W3:Y:S01]  /*0860*/  @!P0 LDG.E R8, desc[UR4][R8.64] ;  /* 0x0000000408088981 */ /* 0x000ee2000c1e1900 */
[----:B----4-:R-:W-:-:S04]  /*0870*/  @P1 FFMA R2, R13, R2, R24 ;  /* 0x000000020d021223 */ /* 0x010fc80000000018 */
[----:B--2---:R-:W-:-:S04]  /*0880*/  @P1 FFMA R24, R5, R14, R2 ;  /* 0x0000000e05181223 */ /* 0x004fc80000000002 */
[----:B---3--:R-:W-:-:S07]  /*0890*/  @!P0 FFMA R24, R7, R8, R24 ;  /* 0x0000000807188223 */ /* 0x008fce0000000018 */
.L_x_0:
[----:B------:R-:W0:Y:S01]  /*08a0*/  LDC.64 R4, c[0x0][0x390] ;  /* 0x0000e400ff047b82 */ /* 0x000e220000000a00 */
[----:B------:R-:W-:Y:S01]  /*08b0*/  IMAD R19, R19, R3, R0 ;  /* 0x0000000313137224 */ /* 0x000fe200078e0200 */
[----:B------:R-:W1:Y:S03]  /*08c0*/  LDCU.64 UR6, c[0x0][0x3a0] ;  /* 0x00007400ff0677ac */ /* 0x000e660008000a00 */
[----:B0-----:R-:W-:-:S03]  /*08d0*/  IMAD.WIDE R2, R19, 0x4, R4 ;  /* 0x0000000413027825 */ /* 0x001fc600078e0204 */
[----:B------:R-:W0:Y:S03]  /*08e0*/  LDC.64 R4, c[0x0][0x398] ;  /* 0x0000e600ff047b82 */ /* 0x000e260000000a00 */
[----:B------:R-:W1:Y:S01]  /*08f0*/  LDG.E R2, desc[UR4][R2.64] ;  /* 0x0000000402027981 */ /* 0x000e62000c1e1900 */
[----:B0-----:R-:W-:-:S04]  /*0900*/  IMAD.WIDE R4, R19, 0x4, R4 ;  /* 0x0000000413047825 */ /* 0x001fc800078e0204 */
[----:B-1----:R-:W-:-:S04]  /*0910*/  FMUL R7, R2, UR7 ;  /* 0x0000000702077c20 */ /* 0x002fc80008400000 */
[----:B------:R-:W-:-:S05]  /*0920*/  FFMA R7, R24, UR6, R7 ;  /* 0x0000000618077c23 */ /* 0x000fca0008000007 */
[----:B------:R-:W-:Y:S01]  /*0930*/  STG.E desc[UR4][R4.64], R7 ;  /* 0x0000000704007986 */ /* 0x000fe2000c101904 */
[----:B------:R-:W-:Y:S05]  /*0940*/  EXIT ;  /* 0x000000000000794d */ /* 0x000fea0003800000 */
.L_x_4:
[----:B------:R-:W-:-:S00]  /*0950*/  BRA `(.L_x_4) ;  /* 0xfffffffc00fc7947 */ /* 0x000fc0000383ffff */
[----:B------:R-:W-:-:S00]  /*0960*/  NOP ;  /* 0x0000000000007918 */ /* 0x000fc00000000000 */
        /* <DEDUP_REMOVED lines=9> */
.L_x_5:


//--------------------- .nv.shared.reserved.0     --------------------------
	.section	.nv.shared.reserved.0,"aw",@nobits
	.weak		__nv_reservedSMEM_offset_0_alias
	.size		__nv_reservedSMEM_offset_0_alias, 0, 64
	.other		__nv_reservedSMEM_offset_0_alias,@"STO_CUDA_RESERVED_SHARED STV_DEFAULT"
__nv_reservedSMEM_offset_0_alias:
	.zero		0
	.zero		64


//--------------------- .nv.constant0._Z11gemm_kernelPKfS0_S0_Pfffiii --------------------------
	.section	.nv.constant0._Z11gemm_kernelPKfS0_S0_Pfffiii,"a",@progbits
	.sectionflags	@""
	.align	4
.nv.constant0._Z11gemm_kernelPKfS0_S0_Pfffiii:
	.zero		948


//--------------------- SYMBOLS --------------------------

	.type		.nv.reservedSmem.offset0,@object
	.size		.nv.reservedSmem.offset0,0x4
